	.headerflags	@"EF_CUDA_TEXMODE_UNIFIED EF_CUDA_64BIT_ADDRESS EF_CUDA_ACCELERATORS EF_CUDA_SM90 EF_CUDA_VIRTUAL_SM(EF_CUDA_SM90)"
	.elftype	@"ET_EXEC"


//--------------------- .nv.info                  --------------------------
	.section	.nv.info,"",@"SHT_CUDA_INFO"
	.align	4


	//----- nvinfo : EIATTR_REGCOUNT
	.align		4
        /*0000*/ 	.byte	0x04, 0x2f
        /*0002*/ 	.short	(.L_1 - .L_0)
	.align		4
.L_0:
        /*0004*/ 	.word	index@(triton_poi_fused__softmax_49)
        /*0008*/ 	.word	0x0000001a


	//----- nvinfo : EIATTR_MIN_STACK_SIZE
	.align		4
.L_1:
        /*000c*/ 	.byte	0x04, 0x12
        /*000e*/ 	.short	(.L_3 - .L_2)
	.align		4
.L_2:
        /*0010*/ 	.word	index@(triton_poi_fused__softmax_49)
        /*0014*/ 	.word	0x00000000


	//----- nvinfo : EIATTR_FRAME_SIZE
	.align		4
.L_3:
        /*0018*/ 	.byte	0x04, 0x11
        /*001a*/ 	.short	(.L_5 - .L_4)
	.align		4
.L_4:
        /*001c*/ 	.word	index@(triton_poi_fused__softmax_49)
        /*0020*/ 	.word	0x00000000


	//----- nvinfo : EIATTR_MIN_STACK_SIZE
	.align		4
.L_5:
        /*0024*/ 	.byte	0x04, 0x12
        /*0026*/ 	.short	(.L_7 - .L_6)
	.align		4
.L_6:
        /*0028*/ 	.word	index@(triton_poi_fused__softmax_49)
        /*002c*/ 	.word	0x00000000
.L_7:


//--------------------- .nv.info.triton_poi_fused__softmax_49 --------------------------
	.section	.nv.info.triton_poi_fused__softmax_49,"",@"SHT_CUDA_INFO"
	.sectionflags	@""
	.align	4


	//----- nvinfo : EIATTR_CUDA_API_VERSION
	.align		4
        /*0000*/ 	.byte	0x04, 0x37
        /*0002*/ 	.short	(.L_9 - .L_8)
.L_8:
        /*0004*/ 	.word	0x0000007c


	//----- nvinfo : EIATTR_KPARAM_INFO
	.align		4
.L_9:
        /*0008*/ 	.byte	0x04, 0x17
        /*000a*/ 	.short	(.L_11 - .L_10)
.L_10:
        /*000c*/ 	.word	0x00000000
        /*0010*/ 	.short	0x0002
        /*0012*/ 	.short	0x0010
        /*0014*/ 	.byte	0x00, 0xf0, 0x11, 0x00


	//----- nvinfo : EIATTR_KPARAM_INFO
	.align		4
.L_11:
        /*0018*/ 	.byte	0x04, 0x17
        /*001a*/ 	.short	(.L_13 - .L_12)
.L_12:
        /*001c*/ 	.word	0x00000000
        /*0020*/ 	.short	0x0001
        /*0022*/ 	.short	0x0008
        /*0024*/ 	.byte	0x00, 0xf4, 0x21, 0x00


	//----- nvinfo : EIATTR_KPARAM_INFO
	.align		4
.L_13:
        /*0028*/ 	.byte	0x04, 0x17
        /*002a*/ 	.short	(.L_15 - .L_14)
.L_14:
        /*002c*/ 	.word	0x00000000
        /*0030*/ 	.short	0x0000
        /*0032*/ 	.short	0x0000
        /*0034*/ 	.byte	0x00, 0xf4, 0x21, 0x00


	//----- nvinfo : EIATTR_SPARSE_MMA_MASK
	.align		4
.L_15:
        /*0038*/ 	.byte	0x03, 0x50
        /*003a*/ 	.short	0x0000


	//----- nvinfo : EIATTR_MAXREG_COUNT
	.align		4
        /*003c*/ 	.byte	0x03, 0x1b
        /*003e*/ 	.short	0x00ff


	//----- nvinfo : EIATTR_EXIT_INSTR_OFFSETS
	.align		4
        /*0040*/ 	.byte	0x04, 0x1c
        /*0042*/ 	.short	(.L_17 - .L_16)


	//   ....[0]....
.L_16:
        /*0044*/ 	.word	0x000005b0


	//----- nvinfo : EIATTR_REQNTID
	.align		4
.L_17:
        /*0048*/ 	.byte	0x04, 0x10
        /*004a*/ 	.short	(.L_19 - .L_18)
.L_18:
        /*004c*/ 	.word	0x00000080
        /*0050*/ 	.word	0x00000001
        /*0054*/ 	.word	0x00000001


	//----- nvinfo : EIATTR_CBANK_PARAM_SIZE
	.align		4
.L_19:
        /*0058*/ 	.byte	0x03, 0x19
        /*005a*/ 	.short	0x0014


	//----- nvinfo : EIATTR_PARAM_CBANK
	.align		4
        /*005c*/ 	.byte	0x04, 0x0a
        /*005e*/ 	.short	(.L_21 - .L_20)
	.align		4
.L_20:
        /*0060*/ 	.word	index@(.nv.constant0.triton_poi_fused__softmax_49)
        /*0064*/ 	.short	0x0210
        /*0066*/ 	.short	0x0014


	//----- nvinfo : EIATTR_SW_WAR
	.align		4
.L_21:
        /*0068*/ 	.byte	0x04, 0x36
        /*006a*/ 	.short	(.L_23 - .L_22)
.L_22:
        /*006c*/ 	.word	0x00000008
.L_23:


//--------------------- .nv.callgraph             --------------------------
	.section	.nv.callgraph,"",@"SHT_CUDA_CALLGRAPH"
	.align	4
	.sectionentsize	8
	.align		4
        /*0000*/ 	.word	0x00000000
	.align		4
        /*0004*/ 	.word	0xffffffff
	.align		4
        /*0008*/ 	.word	0x00000000
	.align		4
        /*000c*/ 	.word	0xfffffffe
	.align		4
        /*0010*/ 	.word	0x00000000
	.align		4
        /*0014*/ 	.word	0xfffffffd
	.align		4
        /*0018*/ 	.word	0x00000000
	.align		4
        /*001c*/ 	.word	0xfffffffc


//--------------------- .text.triton_poi_fused__softmax_49 --------------------------
	.section	.text.triton_poi_fused__softmax_49,"ax",@progbits
	.align	128
        .global         triton_poi_fused__softmax_49
        .type           triton_poi_fused__softmax_49,@function
        .size           triton_poi_fused__softmax_49,(.L_x_1 - triton_poi_fused__softmax_49)
        .other          triton_poi_fused__softmax_49,@"STO_CUDA_ENTRY STV_DEFAULT"
triton_poi_fused__softmax_49:
.text.triton_poi_fused__softmax_49:
[----:B------:R-:W-:Y:S01]  /*0000*/  LDC R1, c[0x0][0x28] ;  /* 0x00000a00ff017b82 */ /* 0x000fe20000000800 */
[----:B------:R-:W1:Y:S07]  /*0010*/  S2R R0, SR_TID.X ;  /* 0x0000000000007919 */ /* 0x000e6e0000002100 */
[----:B------:R-:W2:Y:S01]  /*0020*/  LDC.64 R2, c[0x0][0x210] ;  /* 0x00008400ff027b82 */ /* 0x000ea20000000a00 */
[----:B------:R-:W-:Y:S01]  /*0030*/  ULDC.64 UR4, c[0x0][0x208] ;  /* 0x0000820000047ab9 */ /* 0x000fe20000000a00 */
[----:B------:R-:W3:Y:S01]  /*0040*/  S2R R7, SR_CTAID.X ;  /* 0x0000000000077919 */ /* 0x000ee20000002500 */
[----:B-1----:R-:W-:Y:S01]  /*0050*/  IMAD.SHL.U32 R0, R0, 0x4, RZ ;  /* 0x0000000400007824 */ /* 0x002fe200078e00ff */
[----:B---3--:R-:W-:-:S04]  /*0060*/  SHF.R.S32.HI R5, RZ, 0x16, R7 ;  /* 0x00000016ff057819 */ /* 0x008fc80000011407 */
[----:B------:R-:W-:Y:S02]  /*0070*/  LOP3.LUT R0, R0, 0x1fc, RZ, 0xc0, !PT ;  /* 0x000001fc00007812 */ /* 0x000fe400078ec0ff */
[----:B------:R-:W-:-:S03]  /*0080*/  SGXT R5, R5, 0x1 ;  /* 0x000000010505781a */ /* 0x000fc60000000200 */
[----:B------:R-:W-:-:S05]  /*0090*/  IMAD R0, R7, 0x200, R0 ;  /* 0x0000020007007824 */ /* 0x000fca00078e0200 */
[CC--:B------:R-:W-:Y:S02]  /*00a0*/  LEA.HI R4, R5.reuse, R0.reuse, RZ, 0xc ;  /* 0x0000000005047211 */ /* 0x0c0fe400078f60ff */
[----:B------:R-:W-:Y:S02]  /*00b0*/  LEA.HI R6, R5, R0, RZ, 0xe ;  /* 0x0000000005067211 */ /* 0x000fe400078f70ff */
[----:B------:R-:W-:Y:S02]  /*00c0*/  LOP3.LUT R5, R4, 0xfffff000, RZ, 0xc0, !PT ;  /* 0xfffff00004057812 */ /* 0x000fe400078ec0ff */
[----:B------:R-:W-:-:S04]  /*00d0*/  LOP3.LUT R6, R6, 0xffffc000, RZ, 0xc0, !PT ;  /* 0xffffc00006067812 */ /* 0x000fc800078ec0ff */
[----:B------:R-:W-:-:S05]  /*00e0*/  IADD3 R9, R6, R0, -R5 ;  /* 0x0000000006097210 */ /* 0x000fca0007ffe805 */
[----:B--2---:R-:W-:-:S04]  /*00f0*/  IMAD.WIDE R4, R9, 0x4, R2 ;  /* 0x0000000409047825 */ /* 0x004fc800078e0202 */
[C---:B------:R-:W-:Y:S02]  /*0100*/  VIADD R17, R9.reuse, 0x1000 ;  /* 0x0000100009117836 */ /* 0x040fe40000000000 */
[----:B------:R-:W2:Y:S01]  /*0110*/  LDG.E.EL.128 R4, desc[UR4][R4.64] ;  /* 0x0000000404047981 */ /* 0x000ea2000c2e1d00 */
[----:B------:R-:W-:Y:S02]  /*0120*/  VIADD R13, R9, 0x2000 ;  /* 0x00002000090d7836 */ /* 0x000fe40000000000 */
[----:B------:R-:W-:-:S06]  /*0130*/  IMAD.WIDE R16, R17, 0x4, R2 ;  /* 0x0000000411107825 */ /* 0x000fcc00078e0202 */
[----:B------:R-:W3:Y:S01]  /*0140*/  LDG.E.EL.128 R16, desc[UR4][R16.64] ;  /* 0x0000000410107981 */ /* 0x000ee2000c2e1d00 */
[----:B------:R-:W-:-:S06]  /*0150*/  IMAD.WIDE R12, R13, 0x4, R2 ;  /* 0x000000040d0c7825 */ /* 0x000fcc00078e0202 */
[----:B------:R-:W4:Y:S01]  /*0160*/  LDG.E.EL.128 R12, desc[UR4][R12.64] ;  /* 0x000000040c0c7981 */ /* 0x000f22000c2e1d00 */
[----:B------:R-:W-:-:S04]  /*0170*/  VIADD R9, R9, 0x3000 ;  /* 0x0000300009097836 */ /* 0x000fc80000000000 */
[----:B------:R-:W-:-:S06]  /*0180*/  IMAD.WIDE R8, R9, 0x4, R2 ;  /* 0x0000000409087825 */ /* 0x000fcc00078e0202 */
[----:B------:R-:W5:Y:S01]  /*0190*/  LDG.E.EL.128 R8, desc[UR4][R8.64] ;  /* 0x0000000408087981 */ /* 0x000f62000c2e1d00 */
[C---:B------:R-:W-:Y:S02]  /*01a0*/  IMAD.WIDE R20, R0.reuse, 0x4, R2 ;  /* 0x0000000400147825 */ /* 0x040fe400078e0202 */
[----:B------:R-:W1:Y:S04]  /*01b0*/  LDC.64 R2, c[0x0][0x218] ;  /* 0x00008600ff027b82 */ /* 0x000e680000000a00 */
[----:B------:R-:W5:Y:S01]  /*01c0*/  LDG.E.128 R20, desc[UR4][R20.64] ;  /* 0x0000000414147981 */ /* 0x000f62000c1e1d00 */
[----:B-1----:R-:W-:Y:S01]  /*01d0*/  IMAD.WIDE R2, R0, 0x4, R2 ;  /* 0x0000000400027825 */ /* 0x002fe200078e0202 */
[----:B--2---:R-:W-:Y:S02]  /*01e0*/  FSETP.NAN.AND P1, PT, R4, R4, PT ;  /* 0x000000040400720b */ /* 0x004fe40003f28000 */
[----:B------:R-:W-:-:S02]  /*01f0*/  FSETP.NAN.AND P3, PT, R5, R5, PT ;  /* 0x000000050500720b */ /* 0x000fc40003f68000 */
[----:B------:R-:W-:Y:S02]  /*0200*/  FSETP.NAN.AND P2, PT, R6, R6, PT ;  /* 0x000000060600720b */ /* 0x000fe40003f48000 */
[----:B---3--:R-:W-:Y:S02]  /*0210*/  FSETP.GT.AND P0, PT, R4, R16, PT ;  /* 0x000000100400720b */ /* 0x008fe40003f04000 */
[----:B------:R-:W-:-:S05]  /*0220*/  FSETP.GT.AND P4, PT, R5, R17, PT ;  /* 0x000000110500720b */ /* 0x000fca0003f84000 */
[----:B------:R-:W-:Y:S02]  /*0230*/  @!P1 FSEL R4, R4, R16, P0 ;  /* 0x0000001004049208 */ /* 0x000fe40000000000 */
[----:B------:R-:W-:Y:S02]  /*0240*/  FSETP.NAN.AND P0, PT, R7, R7, PT ;  /* 0x000000070700720b */ /* 0x000fe40003f08000 */
[----:B----4-:R-:W-:Y:S02]  /*0250*/  FSETP.GT.AND P1, PT, R4, R12, PT ;  /* 0x0000000c0400720b */ /* 0x010fe40003f24000 */
[----:B------:R-:W-:Y:S02]  /*0260*/  FSETP.GT.AND P5, PT, R6, R18, PT ;  /* 0x000000120600720b */ /* 0x000fe40003fa4000 */
[----:B------:R-:W-:Y:S02]  /*0270*/  @!P3 FSEL R5, R5, R17, P4 ;  /* 0x000000110505b208 */ /* 0x000fe40002000000 */
[----:B------:R-:W-:-:S02]  /*0280*/  FSETP.GT.AND P4, PT, R7, R19, PT ;  /* 0x000000130700720b */ /* 0x000fc40003f84000 */
[----:B------:R-:W-:Y:S02]  /*0290*/  @!P2 FSEL R6, R6, R18, P5 ;  /* 0x000000120606a208 */ /* 0x000fe40002800000 */
[----:B------:R-:W-:Y:S02]  /*02a0*/  FSETP.GT.AND P2, PT, R5, R13, PT ;  /* 0x0000000d0500720b */ /* 0x000fe40003f44000 */
[----:B------:R-:W-:Y:S02]  /*02b0*/  @!P0 FSEL R7, R7, R19, P4 ;  /* 0x0000001307078208 */ /* 0x000fe40002000000 */
[----:B------:R-:W-:Y:S02]  /*02c0*/  FSETP.NAN.AND P5, PT, R4, R4, PT ;  /* 0x000000040400720b */ /* 0x000fe40003fa8000 */
[----:B------:R-:W-:Y:S02]  /*02d0*/  FSETP.GT.AND P3, PT, R6, R14, PT ;  /* 0x0000000e0600720b */ /* 0x000fe40003f64000 */
[----:B------:R-:W-:-:S02]  /*02e0*/  FSETP.GT.AND P0, PT, R7, R15, PT ;  /* 0x0000000f0700720b */ /* 0x000fc40003f04000 */
[----:B------:R-:W-:Y:S02]  /*02f0*/  @!P1 FSEL R4, R4, R12, P5 ;  /* 0x0000000c04049208 */ /* 0x000fe40002800000 */
[C---:B------:R-:W-:Y:S02]  /*0300*/  FSETP.NAN.AND P4, PT, R5.reuse, R5, PT ;  /* 0x000000050500720b */ /* 0x040fe40003f88000 */
[----:B-----5:R-:W-:Y:S02]  /*0310*/  FSETP.GT.AND P1, PT, R4, R8, PT ;  /* 0x000000080400720b */ /* 0x020fe40003f24000 */
[----:B------:R-:W-:Y:S02]  /*0320*/  @!P2 FSEL R5, R5, R13, P4 ;  /* 0x0000000d0505a208 */ /* 0x000fe40002000000 */
[----:B------:R-:W-:Y:S02]  /*0330*/  FSETP.NAN.AND P5, PT, R6, R6, PT ;  /* 0x000000060600720b */ /* 0x000fe40003fa8000 */
[----:B------:R-:W-:-:S02]  /*0340*/  FSETP.NAN.AND P4, PT, R7, R7, PT ;  /* 0x000000070700720b */ /* 0x000fc40003f88000 */
[----:B------:R-:W-:Y:S02]  /*0350*/  FSETP.GT.AND P2, PT, R5, R9, PT ;  /* 0x000000090500720b */ /* 0x000fe40003f44000 */
[----:B------:R-:W-:Y:S02]  /*0360*/  @!P3 FSEL R6, R6, R14, P5 ;  /* 0x0000000e0606b208 */ /* 0x000fe40002800000 */
[----:B------:R-:W-:Y:S02]  /*0370*/  @!P0 FSEL R7, R7, R15, P4 ;  /* 0x0000000f07078208 */ /* 0x000fe40002000000 */
[----:B------:R-:W-:Y:S02]  /*0380*/  FSETP.NAN.AND P5, PT, R4, R4, PT ;  /* 0x000000040400720b */ /* 0x000fe40003fa8000 */
[----:B------:R-:W-:Y:S02]  /*0390*/  FSETP.GT.AND P3, PT, R6, R10, PT ;  /* 0x0000000a0600720b */ /* 0x000fe40003f64000 */
[----:B------:R-:W-:-:S02]  /*03a0*/  FSETP.GT.AND P0, PT, R7, R11, PT ;  /* 0x0000000b0700720b */ /* 0x000fc40003f04000 */
[----:B------:R-:W-:Y:S02]  /*03b0*/  @!P1 FSEL R4, R4, R8, P5 ;  /* 0x0000000804049208 */ /* 0x000fe40002800000 */
[C---:B------:R-:W-:Y:S02]  /*03c0*/  FSETP.NAN.AND P1, PT, R5.reuse, R5, PT ;  /* 0x000000050500720b */ /* 0x040fe40003f28000 */
[----:B------:R-:W-:Y:S01]  /*03d0*/  FSETP.NAN.AND P4, PT, R6, R6, PT ;  /* 0x000000060600720b */ /* 0x000fe20003f88000 */
[----:B------:R-:W-:Y:S01]  /*03e0*/  FADD R20, R20, -R4 ;  /* 0x8000000414147221 */ /* 0x000fe20000000000 */
[----:B------:R-:W-:Y:S02]  /*03f0*/  @!P2 FSEL R5, R5, R9, P1 ;  /* 0x000000090505a208 */ /* 0x000fe40000800000 */
[----:B------:R-:W-:Y:S01]  /*0400*/  FSETP.NAN.AND P1, PT, R7, R7, PT ;  /* 0x000000070700720b */ /* 0x000fe20003f28000 */
[----:B------:R-:W-:Y:S01]  /*0410*/  FMUL R20, R20, 1.4426950216293334961 ;  /* 0x3fb8aa3b14147820 */ /* 0x000fe20000400000 */
[----:B------:R-:W-:Y:S01]  /*0420*/  @!P3 FSEL R6, R6, R10, P4 ;  /* 0x0000000a0606b208 */ /* 0x000fe20002000000 */
[----:B------:R-:W-:Y:S01]  /*0430*/  FADD R21, R21, -R5 ;  /* 0x8000000515157221 */ /* 0x000fe20000000000 */
[----:B------:R-:W-:-:S02]  /*0440*/  @!P0 FSEL R7, R7, R11, P1 ;  /* 0x0000000b07078208 */ /* 0x000fc40000800000 */
[----:B------:R-:W-:Y:S01]  /*0450*/  FSETP.GEU.AND P2, PT, R20, -126, PT ;  /* 0xc2fc00001400780b */ /* 0x000fe20003f4e000 */
[----:B------:R-:W-:Y:S01]  /*0460*/  FADD R22, R22, -R6 ;  /* 0x8000000616167221 */ /* 0x000fe20000000000 */
[----:B------:R-:W-:Y:S01]  /*0470*/  FMUL R21, R21, 1.4426950216293334961 ;  /* 0x3fb8aa3b15157820 */ /* 0x000fe20000400000 */
[----:B------:R-:W-:Y:S02]  /*0480*/  FADD R23, R23, -R7 ;  /* 0x8000000717177221 */ /* 0x000fe40000000000 */
[----:B------:R-:W-:Y:S02]  /*0490*/  FMUL R22, R22, 1.4426950216293334961 ;  /* 0x3fb8aa3b16167820 */ /* 0x000fe40000400000 */
[----:B------:R-:W-:Y:S01]  /*04a0*/  FMUL R23, R23, 1.4426950216293334961 ;  /* 0x3fb8aa3b17177820 */ /* 0x000fe20000400000 */
[----:B------:R-:W-:Y:S02]  /*04b0*/  FSETP.GEU.AND P0, PT, R21, -126, PT ;  /* 0xc2fc00001500780b */ /* 0x000fe40003f0e000 */
[----:B------:R-:W-:-:S02]  /*04c0*/  FSETP.GEU.AND P1, PT, R22, -126, PT ;  /* 0xc2fc00001600780b */ /* 0x000fc40003f2e000 */
[----:B------:R-:W-:Y:S01]  /*04d0*/  FSETP.GEU.AND P3, PT, R23, -126, PT ;  /* 0xc2fc00001700780b */ /* 0x000fe20003f6e000 */
[----:B------:R-:W-:-:S04]  /*04e0*/  @!P2 FMUL R20, R20, 0.5 ;  /* 0x3f0000001414a820 */ /* 0x000fc80000400000 */
[----:B------:R-:W1:Y:S04]  /*04f0*/  MUFU.EX2 R4, R20 ;  /* 0x0000001400047308 */ /* 0x000e680000000800 */
[----:B------:R-:W-:Y:S02]  /*0500*/  @!P0 FMUL R21, R21, 0.5 ;  /* 0x3f00000015158820 */ /* 0x000fe40000400000 */
[----:B------:R-:W-:Y:S02]  /*0510*/  @!P1 FMUL R22, R22, 0.5 ;  /* 0x3f00000016169820 */ /* 0x000fe40000400000 */
[----:B------:R-:W-:Y:S01]  /*0520*/  @!P3 FMUL R23, R23, 0.5 ;  /* 0x3f0000001717b820 */ /* 0x000fe20000400000 */
[----:B------:R-:W2:Y:S01]  /*0530*/  MUFU.EX2 R5, R21 ;  /* 0x0000001500057308 */ /* 0x000ea20000000800 */
[----:B-1----:R-:W-:-:S07]  /*0540*/  @!P2 FMUL R4, R4, R4 ;  /* 0x000000040404a220 */ /* 0x002fce0000400000 */
[----:B------:R-:W1:Y:S01]  /*0550*/  MUFU.EX2 R6, R22 ;  /* 0x0000001600067308 */ /* 0x000e620000000800 */
[----:B--2---:R-:W-:-:S07]  /*0560*/  @!P0 FMUL R5, R5, R5 ;  /* 0x0000000505058220 */ /* 0x004fce0000400000 */
[----:B------:R-:W2:Y:S01]  /*0570*/  MUFU.EX2 R7, R23 ;  /* 0x0000001700077308 */ /* 0x000ea20000000800 */
[----:B-1----:R-:W-:Y:S01]  /*0580*/  @!P1 FMUL R6, R6, R6 ;  /* 0x0000000606069220 */ /* 0x002fe20000400000 */
[----:B--2---:R-:W-:-:S05]  /*0590*/  @!P3 FMUL R7, R7, R7 ;  /* 0x000000070707b220 */ /* 0x004fca0000400000 */
[----:B------:R-:W-:Y:S01]  /*05a0*/  STG.E.128 desc[UR4][R2.64], R4 ;  /* 0x0000000402007986 */ /* 0x000fe2000c101d04 */
[----:B------:R-:W-:Y:S05]  /*05b0*/  EXIT ;  /* 0x000000000000794d */ /* 0x000fea0003800000 */
.L_x_0:
[----:B------:R-:W-:-:S00]  /*05c0*/  BRA `(.L_x_0) ;  /* 0xfffffffc00fc7947 */ /* 0x000fc0000383ffff */
[----:B------:R-:W-:-:S00]  /*05d0*/  NOP ;  /* 0x0000000000007918 */ /* 0x000fc00000000000 */
        /* <DEDUP_REMOVED lines=10> */
.L_x_1:


//--------------------- .nv.constant0.triton_poi_fused__softmax_49 --------------------------
	.section	.nv.constant0.triton_poi_fused__softmax_49,"a",@progbits
	.sectionflags	@""
	.align	4
.nv.constant0.triton_poi_fused__softmax_49:
	.zero		548
